//
// Generated by NVIDIA NVVM Compiler
//
// Compiler Build ID: CL-36424714
// Cuda compilation tools, release 13.0, V13.0.88
// Based on NVVM 20.0.0
//

.version 9.0
.target sm_100
.address_size 64

	// .globl	_Z11oddEvenSortPi
.const .align 4 .u32 d_N;
.const .align 4 .u32 d_NumPhases;

.visible .entry _Z11oddEvenSortPi(
	.param .u64 .ptr .align 1 _Z11oddEvenSortPi_param_0
)
{
	.reg .pred 	%p<23>;
	.reg .b32 	%r<40>;
	.reg .b64 	%rd<7>;

	ld.param.u64 	%rd3, [_Z11oddEvenSortPi_param_0];
	ld.const.u32 	%r1, [d_NumPhases];
	setp.lt.s32 	%p4, %r1, 1;
	@%p4 bra 	$L__BB0_22;
	mov.u32 	%r25, %tid.x;
	mov.u32 	%r26, %ntid.x;
	mov.u32 	%r27, %ctaid.x;
	mad.lo.s32 	%r28, %r27, %r26, %r25;
	cvta.to.global.u64 	%rd4, %rd3;
	xor.b32  	%r29, %r28, 1;
	shr.u32 	%r30, %r28, 31;
	add.s32 	%r31, %r28, %r30;
	and.b32  	%r32, %r31, -2;
	sub.s32 	%r2, %r28, %r32;
	ld.const.u32 	%r33, [d_N];
	max.s32 	%r34, %r29, %r28;
	setp.lt.s32 	%p1, %r34, %r33;
	mul.wide.s32 	%rd5, %r28, 4;
	add.s64 	%rd1, %rd4, %rd5;
	xor.b64  	%rd6, %rd5, 4;
	add.s64 	%rd2, %rd4, %rd6;
	and.b32  	%r3, %r1, 3;
	setp.lt.u32 	%p5, %r1, 4;
	mov.b32 	%r39, 0;
	@%p5 bra 	$L__BB0_16;
	and.b32  	%r39, %r1, 2147483644;
	setp.eq.s32 	%p6, %r2, 0;
	and.pred  	%p2, %p6, %p1;
	setp.eq.s32 	%p7, %r2, 1;
	and.pred  	%p3, %p7, %p1;
	neg.s32 	%r36, %r39;
	not.pred 	%p8, %p2;
$L__BB0_3:
	@%p8 bra 	$L__BB0_6;
	ld.global.u32 	%r7, [%rd1];
	ld.global.u32 	%r8, [%rd2];
	setp.le.s32 	%p9, %r7, %r8;
	@%p9 bra 	$L__BB0_6;
	st.global.u32 	[%rd1], %r8;
	st.global.u32 	[%rd2], %r7;
$L__BB0_6:
	not.pred 	%p10, %p3;
	@%p10 bra 	$L__BB0_9;
	ld.global.u32 	%r9, [%rd1];
	ld.global.u32 	%r10, [%rd2];
	setp.le.s32 	%p11, %r9, %r10;
	@%p11 bra 	$L__BB0_9;
	st.global.u32 	[%rd1], %r10;
	st.global.u32 	[%rd2], %r9;
$L__BB0_9:
	@%p8 bra 	$L__BB0_12;
	ld.global.u32 	%r11, [%rd1];
	ld.global.u32 	%r12, [%rd2];
	setp.le.s32 	%p13, %r11, %r12;
	@%p13 bra 	$L__BB0_12;
	st.global.u32 	[%rd1], %r12;
	st.global.u32 	[%rd2], %r11;
$L__BB0_12:
	@%p10 bra 	$L__BB0_15;
	ld.global.u32 	%r13, [%rd1];
	ld.global.u32 	%r14, [%rd2];
	setp.le.s32 	%p15, %r13, %r14;
	@%p15 bra 	$L__BB0_15;
	st.global.u32 	[%rd1], %r14;
	st.global.u32 	[%rd2], %r13;
$L__BB0_15:
	add.s32 	%r36, %r36, 4;
	setp.ne.s32 	%p16, %r36, 0;
	@%p16 bra 	$L__BB0_3;
$L__BB0_16:
	setp.eq.s32 	%p17, %r3, 0;
	@%p17 bra 	$L__BB0_22;
	neg.s32 	%r38, %r3;
	not.pred 	%p19, %p1;
$L__BB0_18:
	.pragma "nounroll";
	and.b32  	%r35, %r39, 1;
	setp.ne.s32 	%p18, %r2, %r35;
	or.pred  	%p20, %p18, %p19;
	@%p20 bra 	$L__BB0_21;
	ld.global.u32 	%r20, [%rd1];
	ld.global.u32 	%r21, [%rd2];
	setp.le.s32 	%p21, %r20, %r21;
	@%p21 bra 	$L__BB0_21;
	st.global.u32 	[%rd1], %r21;
	st.global.u32 	[%rd2], %r20;
$L__BB0_21:
	add.s32 	%r39, %r39, 1;
	add.s32 	%r38, %r38, 1;
	setp.ne.s32 	%p22, %r38, 0;
	@%p22 bra 	$L__BB0_18;
$L__BB0_22:
	ret;

}


// ===== COMPILED SASS (sm_100) =====

	.target	sm_100

	.elftype	@"ET_EXEC"


//--------------------- .note.nv.tkinfo           --------------------------
	.section	.note.nv.tkinfo,"",@"SHT_NOTE"
	.sectionflags	@"SHF_NOTE_NV_TKINFO"
	.tkinfo
        /*0018*/ 	.word	0x00000002
        /*0030*/ 	.string	""
        /*0030*/ 	.string	"ptxas"
        /*0030*/ 	.string	"Cuda compilation tools, release 13.0, V13.0.88"
        /*0030*/ 	.string	"Build cuda_13.0.r13.0/compiler.36424714_0"
        /*0030*/ 	.string	"-arch sm_100 -m 64 "



//--------------------- .note.nv.cuinfo           --------------------------
	.section	.note.nv.cuinfo,"",@"SHT_NOTE"
	.sectionflags	@"SHF_NOTE_NV_CUINFO"
        /*0018*/ 	.short	0x0002
        /*001a*/ 	.short	0x0064
        /*001c*/ 	.short	0x0082
	.zero		2


//--------------------- .nv.info                  --------------------------
	.section	.nv.info,"",@"SHT_CUDA_INFO"
	.align	4


	//----- nvinfo : EIATTR_REGCOUNT
	.align		4
        /*0000*/ 	.byte	0x04, 0x2f
        /*0002*/ 	.short	(.L_3 - .L_2)
	.align		4
.L_2:
        /*0004*/ 	.word	index@(_Z11oddEvenSortPi)
        /*0008*/ 	.word	0x0000000e


	//----- nvinfo : EIATTR_FRAME_SIZE
	.align		4
.L_3:
        /*000c*/ 	.byte	0x04, 0x11
        /*000e*/ 	.short	(.L_5 - .L_4)
	.align		4
.L_4:
        /*0010*/ 	.word	index@(_Z11oddEvenSortPi)
        /*0014*/ 	.word	0x00000000


	//----- nvinfo : EIATTR_MIN_STACK_SIZE
	.align		4
.L_5:
        /*0018*/ 	.byte	0x04, 0x12
        /*001a*/ 	.short	(.L_7 - .L_6)
	.align		4
.L_6:
        /*001c*/ 	.word	index@(_Z11oddEvenSortPi)
        /*0020*/ 	.word	0x00000000
.L_7:


//--------------------- .nv.compat                --------------------------
	.section	.nv.compat,"",@"SHT_CUDA_COMPAT_INFO"
	.align	4
        /*0000*/ 	.byte	0x02, 0x09, 0x00, 0x00, 0x02, 0x02, 0x01, 0x00, 0x02, 0x05, 0x05, 0x00, 0x03, 0x07, 0x01, 0x01
        /*0010*/ 	.byte	0x02, 0x03, 0x00, 0x00, 0x02, 0x06, 0x01, 0x00, 0x04, 0x0b, 0x08, 0x00, 0x09, 0x00, 0x00, 0x00
        /*0020*/ 	.byte	0x00, 0x00, 0x00, 0x00


//--------------------- .nv.info._Z11oddEvenSortPi --------------------------
	.section	.nv.info._Z11oddEvenSortPi,"",@"SHT_CUDA_INFO"
	.sectionflags	@""
	.align	4


	//----- nvinfo : EIATTR_CUDA_API_VERSION
	.align		4
        /*0000*/ 	.byte	0x04, 0x37
        /*0002*/ 	.short	(.L_9 - .L_8)
.L_8:
        /*0004*/ 	.word	0x00000082


	//----- nvinfo : EIATTR_KPARAM_INFO
	.align		4
.L_9:
        /*0008*/ 	.byte	0x04, 0x17
        /*000a*/ 	.short	(.L_11 - .L_10)
.L_10:
        /*000c*/ 	.word	0x00000000
        /*0010*/ 	.short	0x0000
        /*0012*/ 	.short	0x0000
        /*0014*/ 	.byte	0x00, 0xf5, 0x21, 0x00


	//----- nvinfo : EIATTR_SPARSE_MMA_MASK
	.align		4
.L_11:
        /*0018*/ 	.byte	0x03, 0x50
        /*001a*/ 	.short	0x0000


	//----- nvinfo : EIATTR_MAXREG_COUNT
	.align		4
        /*001c*/ 	.byte	0x03, 0x1b
        /*001e*/ 	.short	0x00ff


	//----- nvinfo : EIATTR_MERCURY_ISA_VERSION
	.align		4
        /*0020*/ 	.byte	0x03, 0x5f
        /*0022*/ 	.short	0x0101


	//----- nvinfo : EIATTR_VRC_CTA_INIT_COUNT
	.align		4
        /*0024*/ 	.byte	0x02, 0x4a
	.zero		1
	.zero		1


	//----- nvinfo : EIATTR_EXIT_INSTR_OFFSETS
	.align		4
        /*0028*/ 	.byte	0x04, 0x1c
        /*002a*/ 	.short	(.L_13 - .L_12)


	//   ....[0]....
.L_12:
        /*002c*/ 	.word	0x00000030


	//   ....[1]....
        /*0030*/ 	.word	0x00000430


	//   ....[2]....
        /*0034*/ 	.word	0x00000530


	//----- nvinfo : EIATTR_CRS_STACK_SIZE
	.align		4
.L_13:
        /*0038*/ 	.byte	0x04, 0x1e
        /*003a*/ 	.short	(.L_15 - .L_14)
.L_14:
        /*003c*/ 	.word	0x00000000


	//----- nvinfo : EIATTR_CBANK_PARAM_SIZE
	.align		4
.L_15:
        /*0040*/ 	.byte	0x03, 0x19
        /*0042*/ 	.short	0x0008


	//----- nvinfo : EIATTR_PARAM_CBANK
	.align		4
        /*0044*/ 	.byte	0x04, 0x0a
        /*0046*/ 	.short	(.L_17 - .L_16)
	.align		4
.L_16:
        /*0048*/ 	.word	index@(.nv.constant0._Z11oddEvenSortPi)
        /*004c*/ 	.short	0x0380
        /*004e*/ 	.short	0x0008


	//----- nvinfo : EIATTR_SW_WAR
	.align		4
.L_17:
        /*0050*/ 	.byte	0x04, 0x36
        /*0052*/ 	.short	(.L_19 - .L_18)
.L_18:
        /*0054*/ 	.word	0x00000008
.L_19:


//--------------------- .nv.callgraph             --------------------------
	.section	.nv.callgraph,"",@"SHT_CUDA_CALLGRAPH"
	.align	4
	.sectionentsize	8
	.align		4
        /*0000*/ 	.word	0x00000000
	.align		4
        /*0004*/ 	.word	0xffffffff
	.align		4
        /*0008*/ 	.word	0x00000000
	.align		4
        /*000c*/ 	.word	0xfffffffe
	.align		4
        /*0010*/ 	.word	0x00000000
	.align		4
        /*0014*/ 	.word	0xfffffffd
	.align		4
        /*0018*/ 	.word	0x00000000
	.align		4
        /*001c*/ 	.word	0xfffffffc


//--------------------- .nv.constant3             --------------------------
	.section	.nv.constant3,"a",@progbits
	.align	4
.nv.constant3:
	.type		d_N,@object
	.size		d_N,(d_NumPhases - d_N)
d_N:
	.zero		4
	.type		d_NumPhases,@object
	.size		d_NumPhases,(.L_1 - d_NumPhases)
d_NumPhases:
	.zero		4
.L_1:


//--------------------- .text._Z11oddEvenSortPi   --------------------------
	.section	.text._Z11oddEvenSortPi,"ax",@progbits
	.align	128
        .global         _Z11oddEvenSortPi
        .type           _Z11oddEvenSortPi,@function
        .size           _Z11oddEvenSortPi,(.L_x_14 - _Z11oddEvenSortPi)
        .other          _Z11oddEvenSortPi,@"STO_CUDA_ENTRY STV_DEFAULT"
_Z11oddEvenSortPi:
.text._Z11oddEvenSortPi:
[----:B------:R-:W-:Y:S08]  /*0000*/  LDC R1, c[0x0][0x37c] ;  /* 0x0000df00ff017b82 */ /* 0x000ff00000000800 */
[----:B------:R-:W0:Y:S02]  /*0010*/  LDC R8, c[0x3][0x4] ;  /* 0x00c00100ff087b82 */ /* 0x000e240000000800 */
[----:B0-----:R-:W-:-:S13]  /*0020*/  ISETP.GE.AND P0, PT, R8, 0x1, PT ;  /* 0x000000010800780c */ /* 0x001fda0003f06270 */
[----:B------:R-:W-:Y:S05]  /*0030*/  @!P0 EXIT ;  /* 0x000000000000894d */ /* 0x000fea0003800000 */
[----:B------:R-:W0:Y:S01]  /*0040*/  S2R R0, SR_TID.X ;  /* 0x0000000000007919 */ /* 0x000e220000002100 */
[----:B------:R-:W0:Y:S01]  /*0050*/  LDCU UR4, c[0x0][0x360] ;  /* 0x00006c00ff0477ac */ /* 0x000e220008000800 */
[----:B------:R-:W-:Y:S01]  /*0060*/  ISETP.GE.U32.AND P1, PT, R8, 0x4, PT ;  /* 0x000000040800780c */ /* 0x000fe20003f26070 */
[----:B------:R-:W-:Y:S01]  /*0070*/  IMAD.MOV.U32 R6, RZ, RZ, RZ ;  /* 0x000000ffff067224 */ /* 0x000fe200078e00ff */
[----:B------:R-:W0:Y:S01]  /*0080*/  S2R R3, SR_CTAID.X ;  /* 0x0000000000037919 */ /* 0x000e220000002500 */
[----:B------:R-:W1:Y:S01]  /*0090*/  LDCU UR5, c[0x3][URZ] ;  /* 0x00c00000ff0577ac */ /* 0x000e620008000800 */
[----:B------:R-:W2:Y:S01]  /*00a0*/  LDCU.64 UR6, c[0x0][0x380] ;  /* 0x00007000ff0677ac */ /* 0x000ea20008000a00 */
[----:B0-----:R-:W-:-:S04]  /*00b0*/  IMAD R0, R3, UR4, R0 ;  /* 0x0000000403007c24 */ /* 0x001fc8000f8e0200 */
[C---:B------:R-:W-:Y:S01]  /*00c0*/  IMAD.WIDE R10, R0.reuse, 0x4, RZ ;  /* 0x00000004000a7825 */ /* 0x040fe200078e02ff */
[----:B------:R-:W-:-:S04]  /*00d0*/  LOP3.LUT R3, R0, 0x1, RZ, 0x3c, !PT ;  /* 0x0000000100037812 */ /* 0x000fc800078e3cff */
[----:B------:R-:W-:Y:S02]  /*00e0*/  VIMNMX R3, PT, PT, R0, R3, !PT ;  /* 0x0000000300037248 */ /* 0x000fe40007fe0100 */
[----:B------:R-:W-:Y:S02]  /*00f0*/  LOP3.LUT R4, R10, 0x4, RZ, 0x3c, !PT ;  /* 0x000000040a047812 */ /* 0x000fe400078e3cff */
[----:B-1----:R-:W-:Y:S01]  /*0100*/  ISETP.GE.AND P0, PT, R3, UR5, PT ;  /* 0x0000000503007c0c */ /* 0x002fe2000bf06270 */
[----:B------:R-:W0:Y:S01]  /*0110*/  LDCU.64 UR4, c[0x0][0x358] ;  /* 0x00006b00ff0477ac */ /* 0x000e220008000a00 */
[----:B------:R-:W-:Y:S02]  /*0120*/  LEA.HI R3, R0, R0, RZ, 0x1 ;  /* 0x0000000000037211 */ /* 0x000fe400078f08ff */
[----:B--2---:R-:W-:Y:S02]  /*0130*/  IADD3 R2, P2, PT, R10, UR6, RZ ;  /* 0x000000060a027c10 */ /* 0x004fe4000ff5e0ff */
[----:B------:R-:W-:-:S02]  /*0140*/  IADD3 R4, P3, PT, R4, UR6, RZ ;  /* 0x0000000604047c10 */ /* 0x000fc4000ff7e0ff */
[----:B------:R-:W-:Y:S02]  /*0150*/  LOP3.LUT R7, R3, 0xfffffffe, RZ, 0xc0, !PT ;  /* 0xfffffffe03077812 */ /* 0x000fe400078ec0ff */
[C---:B------:R-:W-:Y:S02]  /*0160*/  IADD3.X R3, PT, PT, R11.reuse, UR7, RZ, P2, !PT ;  /* 0x000000070b037c10 */ /* 0x040fe400097fe4ff */
[----:B------:R-:W-:Y:S01]  /*0170*/  IADD3.X R5, PT, PT, R11, UR7, RZ, P3, !PT ;  /* 0x000000070b057c10 */ /* 0x000fe20009ffe4ff */
[----:B------:R-:W-:Y:S01]  /*0180*/  IMAD.IADD R7, R0, 0x1, -R7 ;  /* 0x0000000100077824 */ /* 0x000fe200078e0a07 */
[----:B------:R-:W-:Y:S01]  /*0190*/  LOP3.LUT R0, R8, 0x3, RZ, 0xc0, !PT ;  /* 0x0000000308007812 */ /* 0x000fe200078ec0ff */
[----:B------:R-:W-:Y:S06]  /*01a0*/  @!P1 BRA `(.L_x_0) ;  /* 0x00000000009c9947 */ /* 0x000fec0003800000 */
[----:B------:R-:W-:Y:S02]  /*01b0*/  LOP3.LUT R6, R8, 0x7ffffffc, RZ, 0xc0, !PT ;  /* 0x7ffffffc08067812 */ /* 0x000fe400078ec0ff */
[C---:B------:R-:W-:Y:S02]  /*01c0*/  ISETP.EQ.AND P1, PT, R7.reuse, RZ, !P0 ;  /* 0x000000ff0700720c */ /* 0x040fe40004722270 */
[----:B------:R-:W-:Y:S01]  /*01d0*/  ISETP.EQ.AND P2, PT, R7, 0x1, !P0 ;  /* 0x000000010700780c */ /* 0x000fe20004742270 */
[----:B------:R-:W-:-:S12]  /*01e0*/  IMAD.MOV R10, RZ, RZ, -R6 ;  /* 0x000000ffff0a7224 */ /* 0x000fd800078e0a06 */
.L_x_9:
[----:B------:R-:W-:Y:S01]  /*01f0*/  VIADD R10, R10, 0x4 ;  /* 0x000000040a0a7836 */ /* 0x000fe20000000000 */
[----:B------:R-:W-:Y:S04]  /*0200*/  BSSY.RECONVERGENT B0, `(.L_x_1) ;  /* 0x0000008000007945 */ /* 0x000fe80003800200 */
[----:B------:R-:W-:Y:S01]  /*0210*/  ISETP.NE.AND P3, PT, R10, RZ, PT ;  /* 0x000000ff0a00720c */ /* 0x000fe20003f65270 */
[----:B0123--:R-:W-:-:S12]  /*0220*/  @!P1 BRA `(.L_x_2) ;  /* 0x0000000000149947 */ /* 0x00ffd80003800000 */
[----:B0-----:R-:W2:Y:S04]  /*0230*/  LDG.E R9, desc[UR4][R2.64] ;  /* 0x0000000402097981 */ /* 0x001ea8000c1e1900 */
[----:B------:R-:W2:Y:S02]  /*0240*/  LDG.E R8, desc[UR4][R4.64] ;  /* 0x0000000404087981 */ /* 0x000ea4000c1e1900 */
[----:B--2---:R-:W-:-:S13]  /*0250*/  ISETP.GT.AND P4, PT, R9, R8, PT ;  /* 0x000000080900720c */ /* 0x004fda0003f84270 */
[----:B------:R1:W-:Y:S04]  /*0260*/  @P4 STG.E desc[UR4][R2.64], R8 ;  /* 0x0000000802004986 */ /* 0x0003e8000c101904 */
[----:B------:R1:W-:Y:S02]  /*0270*/  @P4 STG.E desc[UR4][R4.64], R9 ;  /* 0x0000000904004986 */ /* 0x0003e4000c101904 */
.L_x_2:
[----:B0-----:R-:W-:Y:S05]  /*0280*/  BSYNC.RECONVERGENT B0 ;  /* 0x0000000000007941 */ /* 0x001fea0003800200 */
.L_x_1:
[----:B------:R-:W-:Y:S04]  /*0290*/  BSSY.RECONVERGENT B0, `(.L_x_3) ;  /* 0x0000007000007945 */ /* 0x000fe80003800200 */
[----:B------:R-:W-:Y:S05]  /*02a0*/  @!P2 BRA `(.L_x_4) ;  /* 0x000000000014a947 */ /* 0x000fea0003800000 */
[----:B-1----:R-:W2:Y:S04]  /*02b0*/  LDG.E R9, desc[UR4][R2.64] ;  /* 0x0000000402097981 */ /* 0x002ea8000c1e1900 */
[----:B------:R-:W2:Y:S02]  /*02c0*/  LDG.E R8, desc[UR4][R4.64] ;  /* 0x0000000404087981 */ /* 0x000ea4000c1e1900 */
[----:B--2---:R-:W-:-:S13]  /*02d0*/  ISETP.GT.AND P4, PT, R9, R8, PT ;  /* 0x000000080900720c */ /* 0x004fda0003f84270 */
[----:B------:R0:W-:Y:S04]  /*02e0*/  @P4 STG.E desc[UR4][R2.64], R8 ;  /* 0x0000000802004986 */ /* 0x0001e8000c101904 */
[----:B------:R0:W-:Y:S02]  /*02f0*/  @P4 STG.E desc[UR4][R4.64], R9 ;  /* 0x0000000904004986 */ /* 0x0001e4000c101904 */
.L_x_4:
[----:B------:R-:W-:Y:S05]  /*0300*/  BSYNC.RECONVERGENT B0 ;  /* 0x0000000000007941 */ /* 0x000fea0003800200 */
.L_x_3:
[----:B------:R-:W-:Y:S04]  /*0310*/  BSSY.RECONVERGENT B0, `(.L_x_5) ;  /* 0x0000007000007945 */ /* 0x000fe80003800200 */
[----:B------:R-:W-:Y:S05]  /*0320*/  @!P1 BRA `(.L_x_6) ;  /* 0x0000000000149947 */ /* 0x000fea0003800000 */
[----:B01----:R-:W2:Y:S04]  /*0330*/  LDG.E R9, desc[UR4][R2.64] ;  /* 0x0000000402097981 */ /* 0x003ea8000c1e1900 */
[----:B------:R-:W2:Y:S02]  /*0340*/  LDG.E R8, desc[UR4][R4.64] ;  /* 0x0000000404087981 */ /* 0x000ea4000c1e1900 */
[----:B--2---:R-:W-:-:S13]  /*0350*/  ISETP.GT.AND P4, PT, R9, R8, PT ;  /* 0x000000080900720c */ /* 0x004fda0003f84270 */
[----:B------:R2:W-:Y:S04]  /*0360*/  @P4 STG.E desc[UR4][R2.64], R8 ;  /* 0x0000000802004986 */ /* 0x0005e8000c101904 */
[----:B------:R2:W-:Y:S02]  /*0370*/  @P4 STG.E desc[UR4][R4.64], R9 ;  /* 0x0000000904004986 */ /* 0x0005e4000c101904 */
.L_x_6:
[----:B------:R-:W-:Y:S05]  /*0380*/  BSYNC.RECONVERGENT B0 ;  /* 0x0000000000007941 */ /* 0x000fea0003800200 */
.L_x_5:
[----:B------:R-:W-:Y:S04]  /*0390*/  BSSY.RECONVERGENT B0, `(.L_x_7) ;  /* 0x0000007000007945 */ /* 0x000fe80003800200 */
[----:B------:R-:W-:Y:S05]  /*03a0*/  @!P2 BRA `(.L_x_8) ;  /* 0x000000000014a947 */ /* 0x000fea0003800000 */
[----:B012---:R-:W2:Y:S04]  /*03b0*/  LDG.E R9, desc[UR4][R2.64] ;  /* 0x0000000402097981 */ /* 0x007ea8000c1e1900 */
[----:B------:R-:W2:Y:S02]  /*03c0*/  LDG.E R8, desc[UR4][R4.64] ;  /* 0x0000000404087981 */ /* 0x000ea4000c1e1900 */
[----:B--2---:R-:W-:-:S13]  /*03d0*/  ISETP.GT.AND P4, PT, R9, R8, PT ;  /* 0x000000080900720c */ /* 0x004fda0003f84270 */
[----:B------:R3:W-:Y:S04]  /*03e0*/  @P4 STG.E desc[UR4][R2.64], R8 ;  /* 0x0000000802004986 */ /* 0x0007e8000c101904 */
[----:B------:R3:W-:Y:S02]  /*03f0*/  @P4 STG.E desc[UR4][R4.64], R9 ;  /* 0x0000000904004986 */ /* 0x0007e4000c101904 */
.L_x_8:
[----:B------:R-:W-:Y:S05]  /*0400*/  BSYNC.RECONVERGENT B0 ;  /* 0x0000000000007941 */ /* 0x000fea0003800200 */
.L_x_7:
[----:B------:R-:W-:Y:S05]  /*0410*/  @P3 BRA `(.L_x_9) ;  /* 0xfffffffc00743947 */ /* 0x000fea000383ffff */
.L_x_0:
[----:B------:R-:W-:-:S13]  /*0420*/  ISETP.NE.AND P1, PT, R0, RZ, PT ;  /* 0x000000ff0000720c */ /* 0x000fda0003f25270 */
[----:B0-----:R-:W-:Y:S05]  /*0430*/  @!P1 EXIT ;  /* 0x000000000000994d */ /* 0x001fea0003800000 */
[----:B------:R-:W-:-:S07]  /*0440*/  IMAD.MOV R0, RZ, RZ, -R0 ;  /* 0x000000ffff007224 */ /* 0x000fce00078e0a00 */
.L_x_12:
[----:B0123--:R-:W-:Y:S01]  /*0450*/  LOP3.LUT R8, R6, 0x1, RZ, 0xc0, !PT ;  /* 0x0000000106087812 */ /* 0x00ffe200078ec0ff */
[----:B------:R-:W-:Y:S01]  /*0460*/  VIADD R0, R0, 0x1 ;  /* 0x0000000100007836 */ /* 0x000fe20000000000 */
[----:B------:R-:W-:Y:S02]  /*0470*/  BSSY.RECONVERGENT B0, `(.L_x_10) ;  /* 0x0000009000007945 */ /* 0x000fe40003800200 */
[----:B------:R-:W-:Y:S02]  /*0480*/  ISETP.NE.OR P1, PT, R7, R8, P0 ;  /* 0x000000080700720c */ /* 0x000fe40000725670 */
[----:B------:R-:W-:-:S11]  /*0490*/  ISETP.NE.AND P2, PT, R0, RZ, PT ;  /* 0x000000ff0000720c */ /* 0x000fd60003f45270 */
[----:B------:R-:W-:Y:S05]  /*04a0*/  @P1 BRA `(.L_x_11) ;  /* 0x0000000000141947 */ /* 0x000fea0003800000 */
[----:B------:R-:W2:Y:S04]  /*04b0*/  LDG.E R9, desc[UR4][R2.64] ;  /* 0x0000000402097981 */ /* 0x000ea8000c1e1900 */
[----:B------:R-:W2:Y:S02]  /*04c0*/  LDG.E R8, desc[UR4][R4.64] ;  /* 0x0000000404087981 */ /* 0x000ea4000c1e1900 */
[----:B--2---:R-:W-:-:S13]  /*04d0*/  ISETP.GT.AND P1, PT, R9, R8, PT ;  /* 0x000000080900720c */ /* 0x004fda0003f24270 */
[----:B------:R0:W-:Y:S04]  /*04e0*/  @P1 STG.E desc[UR4][R2.64], R8 ;  /* 0x0000000802001986 */ /* 0x0001e8000c101904 */
[----:B------:R0:W-:Y:S02]  /*04f0*/  @P1 STG.E desc[UR4][R4.64], R9 ;  /* 0x0000000904001986 */ /* 0x0001e4000c101904 */
.L_x_11:
[----:B------:R-:W-:Y:S05]  /*0500*/  BSYNC.RECONVERGENT B0 ;  /* 0x0000000000007941 */ /* 0x000fea0003800200 */
.L_x_10:
[----:B------:R-:W-:Y:S01]  /*0510*/  VIADD R6, R6, 0x1 ;  /* 0x0000000106067836 */ /* 0x000fe20000000000 */
[----:B------:R-:W-:Y:S06]  /*0520*/  @P2 BRA `(.L_x_12) ;  /* 0xfffffffc00c82947 */ /* 0x000fec000383ffff */
[----:B------:R-:W-:Y:S05]  /*0530*/  EXIT ;  /* 0x000000000000794d */ /* 0x000fea0003800000 */
.L_x_13:
[----:B------:R-:W-:-:S00]  /*0540*/  BRA `(.L_x_13) ;  /* 0xfffffffc00fc7947 */ /* 0x000fc0000383ffff */
[----:B------:R-:W-:-:S00]  /*0550*/  NOP ;  /* 0x0000000000007918 */ /* 0x000fc00000000000 */
        /* <DEDUP_REMOVED lines=10> */
.L_x_14:


//--------------------- .nv.shared.reserved.0     --------------------------
	.section	.nv.shared.reserved.0,"aw",@nobits
	.weak		__nv_reservedSMEM_offset_0_alias
	.size		__nv_reservedSMEM_offset_0_alias, 0, 64
	.other		__nv_reservedSMEM_offset_0_alias,@"STO_CUDA_RESERVED_SHARED STV_DEFAULT"
__nv_reservedSMEM_offset_0_alias:
	.zero		0
	.zero		64


//--------------------- .nv.constant0._Z11oddEvenSortPi --------------------------
	.section	.nv.constant0._Z11oddEvenSortPi,"a",@progbits
	.sectionflags	@""
	.align	4
.nv.constant0._Z11oddEvenSortPi:
	.zero		904


//--------------------- SYMBOLS --------------------------

	.type		.nv.reservedSmem.offset0,@object
	.size		.nv.reservedSmem.offset0,0x4
